//
// Generated by NVIDIA NVVM Compiler
//
// Compiler Build ID: CL-36424714
// Cuda compilation tools, release 13.0, V13.0.88
// Based on NVVM 20.0.0
//

.version 9.0
.target sm_100
.address_size 64

	// .globl	_Z15histogramKernelPKiPyyi

.visible .entry _Z15histogramKernelPKiPyyi(
	.param .u64 .ptr .align 1 _Z15histogramKernelPKiPyyi_param_0,
	.param .u64 .ptr .align 1 _Z15histogramKernelPKiPyyi_param_1,
	.param .u64 _Z15histogramKernelPKiPyyi_param_2,
	.param .u32 _Z15histogramKernelPKiPyyi_param_3
)
{
	.reg .pred 	%p<2>;
	.reg .b32 	%r<8>;
	.reg .b64 	%rd<12>;

	ld.param.u64 	%rd2, [_Z15histogramKernelPKiPyyi_param_0];
	ld.param.u64 	%rd3, [_Z15histogramKernelPKiPyyi_param_1];
	ld.param.u64 	%rd4, [_Z15histogramKernelPKiPyyi_param_2];
	ld.param.u32 	%r1, [_Z15histogramKernelPKiPyyi_param_3];
	mov.u32 	%r2, %ctaid.x;
	mov.u32 	%r3, %ntid.x;
	mov.u32 	%r4, %tid.x;
	mad.lo.s32 	%r5, %r2, %r3, %r4;
	cvt.s64.s32 	%rd1, %r5;
	setp.le.u64 	%p1, %rd4, %rd1;
	@%p1 bra 	$L__BB0_2;
	cvta.to.global.u64 	%rd5, %rd2;
	cvta.to.global.u64 	%rd6, %rd3;
	shl.b64 	%rd7, %rd1, 2;
	add.s64 	%rd8, %rd5, %rd7;
	ld.global.u32 	%r6, [%rd8];
	sub.s32 	%r7, %r6, %r1;
	mul.wide.s32 	%rd9, %r7, 8;
	add.s64 	%rd10, %rd6, %rd9;
	atom.global.add.u64 	%rd11, [%rd10], 1;
$L__BB0_2:
	ret;

}


// ===== COMPILED SASS (sm_100) =====

	.target	sm_100

	.elftype	@"ET_EXEC"


//--------------------- .note.nv.tkinfo           --------------------------
	.section	.note.nv.tkinfo,"",@"SHT_NOTE"
	.sectionflags	@"SHF_NOTE_NV_TKINFO"
	.tkinfo
        /*0018*/ 	.word	0x00000002
        /*0030*/ 	.string	""
        /*0030*/ 	.string	"ptxas"
        /*0030*/ 	.string	"Cuda compilation tools, release 13.0, V13.0.88"
        /*0030*/ 	.string	"Build cuda_13.0.r13.0/compiler.36424714_0"
        /*0030*/ 	.string	"-arch sm_100 -m 64 "



//--------------------- .note.nv.cuinfo           --------------------------
	.section	.note.nv.cuinfo,"",@"SHT_NOTE"
	.sectionflags	@"SHF_NOTE_NV_CUINFO"
        /*0018*/ 	.short	0x0002
        /*001a*/ 	.short	0x0064
        /*001c*/ 	.short	0x0082
	.zero		2


//--------------------- .nv.info                  --------------------------
	.section	.nv.info,"",@"SHT_CUDA_INFO"
	.align	4


	//----- nvinfo : EIATTR_REGCOUNT
	.align		4
        /*0000*/ 	.byte	0x04, 0x2f
        /*0002*/ 	.short	(.L_1 - .L_0)
	.align		4
.L_0:
        /*0004*/ 	.word	index@(_Z15histogramKernelPKiPyyi)
        /*0008*/ 	.word	0x0000000c


	//----- nvinfo : EIATTR_FRAME_SIZE
	.align		4
.L_1:
        /*000c*/ 	.byte	0x04, 0x11
        /*000e*/ 	.short	(.L_3 - .L_2)
	.align		4
.L_2:
        /*0010*/ 	.word	index@(_Z15histogramKernelPKiPyyi)
        /*0014*/ 	.word	0x00000000


	//----- nvinfo : EIATTR_MIN_STACK_SIZE
	.align		4
.L_3:
        /*0018*/ 	.byte	0x04, 0x12
        /*001a*/ 	.short	(.L_5 - .L_4)
	.align		4
.L_4:
        /*001c*/ 	.word	index@(_Z15histogramKernelPKiPyyi)
        /*0020*/ 	.word	0x00000000
.L_5:


//--------------------- .nv.compat                --------------------------
	.section	.nv.compat,"",@"SHT_CUDA_COMPAT_INFO"
	.align	4
        /*0000*/ 	.byte	0x02, 0x09, 0x00, 0x00, 0x02, 0x02, 0x01, 0x00, 0x02, 0x05, 0x05, 0x00, 0x03, 0x07, 0x01, 0x01
        /*0010*/ 	.byte	0x02, 0x03, 0x00, 0x00, 0x02, 0x06, 0x01, 0x00, 0x04, 0x0b, 0x08, 0x00, 0x09, 0x00, 0x00, 0x00
        /*0020*/ 	.byte	0x00, 0x00, 0x00, 0x00


//--------------------- .nv.info._Z15histogramKernelPKiPyyi --------------------------
	.section	.nv.info._Z15histogramKernelPKiPyyi,"",@"SHT_CUDA_INFO"
	.sectionflags	@""
	.align	4


	//----- nvinfo : EIATTR_CUDA_API_VERSION
	.align		4
        /*0000*/ 	.byte	0x04, 0x37
        /*0002*/ 	.short	(.L_7 - .L_6)
.L_6:
        /*0004*/ 	.word	0x00000082


	//----- nvinfo : EIATTR_KPARAM_INFO
	.align		4
.L_7:
        /*0008*/ 	.byte	0x04, 0x17
        /*000a*/ 	.short	(.L_9 - .L_8)
.L_8:
        /*000c*/ 	.word	0x00000000
        /*0010*/ 	.short	0x0003
        /*0012*/ 	.short	0x0018
        /*0014*/ 	.byte	0x00, 0xf0, 0x11, 0x00


	//----- nvinfo : EIATTR_KPARAM_INFO
	.align		4
.L_9:
        /*0018*/ 	.byte	0x04, 0x17
        /*001a*/ 	.short	(.L_11 - .L_10)
.L_10:
        /*001c*/ 	.word	0x00000000
        /*0020*/ 	.short	0x0002
        /*0022*/ 	.short	0x0010
        /*0024*/ 	.byte	0x00, 0xf0, 0x21, 0x00


	//----- nvinfo : EIATTR_KPARAM_INFO
	.align		4
.L_11:
        /*0028*/ 	.byte	0x04, 0x17
        /*002a*/ 	.short	(.L_13 - .L_12)
.L_12:
        /*002c*/ 	.word	0x00000000
        /*0030*/ 	.short	0x0001
        /*0032*/ 	.short	0x0008
        /*0034*/ 	.byte	0x00, 0xf5, 0x21, 0x00


	//----- nvinfo : EIATTR_KPARAM_INFO
	.align		4
.L_13:
        /*0038*/ 	.byte	0x04, 0x17
        /*003a*/ 	.short	(.L_15 - .L_14)
.L_14:
        /*003c*/ 	.word	0x00000000
        /*0040*/ 	.short	0x0000
        /*0042*/ 	.short	0x0000
        /*0044*/ 	.byte	0x00, 0xf5, 0x21, 0x00


	//----- nvinfo : EIATTR_SPARSE_MMA_MASK
	.align		4
.L_15:
        /*0048*/ 	.byte	0x03, 0x50
        /*004a*/ 	.short	0x0000


	//----- nvinfo : EIATTR_MAXREG_COUNT
	.align		4
        /*004c*/ 	.byte	0x03, 0x1b
        /*004e*/ 	.short	0x00ff


	//----- nvinfo : EIATTR_MERCURY_ISA_VERSION
	.align		4
        /*0050*/ 	.byte	0x03, 0x5f
        /*0052*/ 	.short	0x0101


	//----- nvinfo : EIATTR_VRC_CTA_INIT_COUNT
	.align		4
        /*0054*/ 	.byte	0x02, 0x4a
	.zero		1
	.zero		1


	//----- nvinfo : EIATTR_EXIT_INSTR_OFFSETS
	.align		4
        /*0058*/ 	.byte	0x04, 0x1c
        /*005a*/ 	.short	(.L_17 - .L_16)


	//   ....[0]....
.L_16:
        /*005c*/ 	.word	0x00000090


	//   ....[1]....
        /*0060*/ 	.word	0x00000160


	//----- nvinfo : EIATTR_CBANK_PARAM_SIZE
	.align		4
.L_17:
        /*0064*/ 	.byte	0x03, 0x19
        /*0066*/ 	.short	0x001c


	//----- nvinfo : EIATTR_PARAM_CBANK
	.align		4
        /*0068*/ 	.byte	0x04, 0x0a
        /*006a*/ 	.short	(.L_19 - .L_18)
	.align		4
.L_18:
        /*006c*/ 	.word	index@(.nv.constant0._Z15histogramKernelPKiPyyi)
        /*0070*/ 	.short	0x0380
        /*0072*/ 	.short	0x001c


	//----- nvinfo : EIATTR_SW_WAR
	.align		4
.L_19:
        /*0074*/ 	.byte	0x04, 0x36
        /*0076*/ 	.short	(.L_21 - .L_20)
.L_20:
        /*0078*/ 	.word	0x00000008
.L_21:


//--------------------- .nv.callgraph             --------------------------
	.section	.nv.callgraph,"",@"SHT_CUDA_CALLGRAPH"
	.align	4
	.sectionentsize	8
	.align		4
        /*0000*/ 	.word	0x00000000
	.align		4
        /*0004*/ 	.word	0xffffffff
	.align		4
        /*0008*/ 	.word	0x00000000
	.align		4
        /*000c*/ 	.word	0xfffffffe
	.align		4
        /*0010*/ 	.word	0x00000000
	.align		4
        /*0014*/ 	.word	0xfffffffd
	.align		4
        /*0018*/ 	.word	0x00000000
	.align		4
        /*001c*/ 	.word	0xfffffffc


//--------------------- .text._Z15histogramKernelPKiPyyi --------------------------
	.section	.text._Z15histogramKernelPKiPyyi,"ax",@progbits
	.align	128
        .global         _Z15histogramKernelPKiPyyi
        .type           _Z15histogramKernelPKiPyyi,@function
        .size           _Z15histogramKernelPKiPyyi,(.L_x_1 - _Z15histogramKernelPKiPyyi)
        .other          _Z15histogramKernelPKiPyyi,@"STO_CUDA_ENTRY STV_DEFAULT"
_Z15histogramKernelPKiPyyi:
.text._Z15histogramKernelPKiPyyi:
[----:B------:R-:W-:Y:S01]  /*0000*/  LDC R1, c[0x0][0x37c] ;  /* 0x0000df00ff017b82 */ /* 0x000fe20000000800 */
[----:B------:R-:W0:Y:S07]  /*0010*/  S2R R3, SR_TID.X ;  /* 0x0000000000037919 */ /* 0x000e2e0000002100 */
[----:B------:R-:W0:Y:S01]  /*0020*/  S2UR UR4, SR_CTAID.X ;  /* 0x00000000000479c3 */ /* 0x000e220000002500 */
[----:B------:R-:W1:Y:S07]  /*0030*/  LDCU.64 UR6, c[0x0][0x390] ;  /* 0x00007200ff0677ac */ /* 0x000e6e0008000a00 */
[----:B------:R-:W0:Y:S02]  /*0040*/  LDC R0, c[0x0][0x360] ;  /* 0x0000d800ff007b82 */ /* 0x000e240000000800 */
[----:B0-----:R-:W-:-:S05]  /*0050*/  IMAD R0, R0, UR4, R3 ;  /* 0x0000000400007c24 */ /* 0x001fca000f8e0203 */
[----:B-1----:R-:W-:Y:S02]  /*0060*/  ISETP.GE.U32.AND P0, PT, R0, UR6, PT ;  /* 0x0000000600007c0c */ /* 0x002fe4000bf06070 */
[----:B------:R-:W-:-:S04]  /*0070*/  SHF.R.S32.HI R3, RZ, 0x1f, R0 ;  /* 0x0000001fff037819 */ /* 0x000fc80000011400 */
[----:B------:R-:W-:-:S13]  /*0080*/  ISETP.GE.U32.AND.EX P0, PT, R3, UR7, PT, P0 ;  /* 0x0000000703007c0c */ /* 0x000fda000bf06100 */
[----:B------:R-:W-:Y:S05]  /*0090*/  @P0 EXIT ;  /* 0x000000000000094d */ /* 0x000fea0003800000 */
[----:B------:R-:W0:Y:S01]  /*00a0*/  LDCU.64 UR6, c[0x0][0x380] ;  /* 0x00007000ff0677ac */ /* 0x000e220008000a00 */
[----:B------:R-:W1:Y:S01]  /*00b0*/  LDCU.64 UR4, c[0x0][0x358] ;  /* 0x00006b00ff0477ac */ /* 0x000e620008000a00 */
[C---:B0-----:R-:W-:Y:S01]  /*00c0*/  LEA R4, P0, R0.reuse, UR6, 0x2 ;  /* 0x0000000600047c11 */ /* 0x041fe2000f8010ff */
[----:B------:R-:W0:Y:S03]  /*00d0*/  LDCU UR6, c[0x0][0x398] ;  /* 0x00007300ff0677ac */ /* 0x000e260008000800 */
[----:B------:R-:W-:Y:S02]  /*00e0*/  LEA.HI.X R5, R0, UR7, R3, 0x2, P0 ;  /* 0x0000000700057c11 */ /* 0x000fe400080f1403 */
[----:B------:R-:W2:Y:S03]  /*00f0*/  LDC.64 R2, c[0x0][0x388] ;  /* 0x0000e200ff027b82 */ /* 0x000ea60000000a00 */
[----:B-1----:R-:W0:Y:S01]  /*0100*/  LDG.E R4, desc[UR4][R4.64] ;  /* 0x0000000404047981 */ /* 0x002e22000c1e1900 */
[----:B------:R-:W-:-:S02]  /*0110*/  IMAD.MOV.U32 R6, RZ, RZ, 0x1 ;  /* 0x00000001ff067424 */ /* 0x000fc400078e00ff */
[----:B------:R-:W-:Y:S02]  /*0120*/  IMAD.MOV.U32 R7, RZ, RZ, 0x0 ;  /* 0x00000000ff077424 */ /* 0x000fe400078e00ff */
[----:B0-----:R-:W-:-:S04]  /*0130*/  VIADD R9, R4, -UR6 ;  /* 0x8000000604097c36 */ /* 0x001fc80008000000 */
[----:B--2---:R-:W-:-:S05]  /*0140*/  IMAD.WIDE R2, R9, 0x8, R2 ;  /* 0x0000000809027825 */ /* 0x004fca00078e0202 */
[----:B------:R-:W-:Y:S01]  /*0150*/  REDG.E.ADD.64.STRONG.GPU desc[UR4][R2.64], R6 ;  /* 0x000000060200798e */ /* 0x000fe2000c12e504 */
[----:B------:R-:W-:Y:S05]  /*0160*/  EXIT ;  /* 0x000000000000794d */ /* 0x000fea0003800000 */
.L_x_0:
[----:B------:R-:W-:-:S00]  /*0170*/  BRA `(.L_x_0) ;  /* 0xfffffffc00fc7947 */ /* 0x000fc0000383ffff */
[----:B------:R-:W-:-:S00]  /*0180*/  NOP ;  /* 0x0000000000007918 */ /* 0x000fc00000000000 */
[----:B------:R-:W-:-:S00]  /*0190*/  NOP ;  /* 0x0000000000007918 */ /* 0x000fc00000000000 */
[----:B------:R-:W-:-:S00]  /*01a0*/  NOP ;  /* 0x0000000000007918 */ /* 0x000fc00000000000 */
[----:B------:R-:W-:-:S00]  /*01b0*/  NOP ;  /* 0x0000000000007918 */ /* 0x000fc00000000000 */
[----:B------:R-:W-:-:S00]  /*01c0*/  NOP ;  /* 0x0000000000007918 */ /* 0x000fc00000000000 */
[----:B------:R-:W-:-:S00]  /*01d0*/  NOP ;  /* 0x0000000000007918 */ /* 0x000fc00000000000 */
[----:B------:R-:W-:-:S00]  /*01e0*/  NOP ;  /* 0x0000000000007918 */ /* 0x000fc00000000000 */
[----:B------:R-:W-:-:S00]  /*01f0*/  NOP ;  /* 0x0000000000007918 */ /* 0x000fc00000000000 */
.L_x_1:


//--------------------- .nv.shared.reserved.0     --------------------------
	.section	.nv.shared.reserved.0,"aw",@nobits
	.weak		__nv_reservedSMEM_offset_0_alias
	.size		__nv_reservedSMEM_offset_0_alias, 0, 64
	.other		__nv_reservedSMEM_offset_0_alias,@"STO_CUDA_RESERVED_SHARED STV_DEFAULT"
__nv_reservedSMEM_offset_0_alias:
	.zero		0
	.zero		64


//--------------------- .nv.constant0._Z15histogramKernelPKiPyyi --------------------------
	.section	.nv.constant0._Z15histogramKernelPKiPyyi,"a",@progbits
	.sectionflags	@""
	.align	4
.nv.constant0._Z15histogramKernelPKiPyyi:
	.zero		924


//--------------------- SYMBOLS --------------------------

	.type		.nv.reservedSmem.offset0,@object
	.size		.nv.reservedSmem.offset0,0x4
